//
// Generated by NVIDIA NVVM Compiler
//
// Compiler Build ID: CL-36424714
// Cuda compilation tools, release 13.0, V13.0.88
// Based on NVVM 20.0.0
//

.version 9.0
.target sm_100
.address_size 64

	// .globl	_Z18transpose_parallelPii

.visible .entry _Z18transpose_parallelPii(
	.param .u64 .ptr .align 1 _Z18transpose_parallelPii_param_0,
	.param .u32 _Z18transpose_parallelPii_param_1
)
{
	.reg .pred 	%p<2>;
	.reg .b32 	%r<10>;
	.reg .b64 	%rd<5>;

	ld.param.u64 	%rd1, [_Z18transpose_parallelPii_param_0];
	ld.param.u32 	%r2, [_Z18transpose_parallelPii_param_1];
	mov.u32 	%r3, %ctaid.x;
	shl.b32 	%r4, %r3, 8;
	mov.u32 	%r5, %tid.x;
	add.s32 	%r6, %r4, %r5;
	mul.lo.s32 	%r1, %r6, 3;
	add.s32 	%r7, %r1, 1;
	setp.ge.s32 	%p1, %r7, %r2;
	@%p1 bra 	$L__BB0_2;
	cvta.to.global.u64 	%rd2, %rd1;
	mul.wide.s32 	%rd3, %r1, 4;
	add.s64 	%rd4, %rd2, %rd3;
	ld.global.u32 	%r8, [%rd4];
	ld.global.u32 	%r9, [%rd4+4];
	st.global.u32 	[%rd4], %r9;
	st.global.u32 	[%rd4+4], %r8;
$L__BB0_2:
	ret;

}
	// .globl	_Z7oddevenPiii
.visible .entry _Z7oddevenPiii(
	.param .u64 .ptr .align 1 _Z7oddevenPiii_param_0,
	.param .u32 _Z7oddevenPiii_param_1,
	.param .u32 _Z7oddevenPiii_param_2
)
{
	.reg .pred 	%p<9>;
	.reg .b32 	%r<24>;
	.reg .b64 	%rd<5>;

	ld.param.u64 	%rd2, [_Z7oddevenPiii_param_0];
	ld.param.u32 	%r6, [_Z7oddevenPiii_param_1];
	ld.param.u32 	%r8, [_Z7oddevenPiii_param_2];
	cvta.to.global.u64 	%rd3, %rd2;
	mov.u32 	%r9, %ctaid.x;
	shl.b32 	%r10, %r9, 8;
	mov.u32 	%r11, %tid.x;
	add.s32 	%r12, %r10, %r11;
	setp.ne.s32 	%p1, %r6, 0;
	mul.lo.s32 	%r1, %r12, 6;
	add.s32 	%r14, %r1, 4;
	setp.ge.s32 	%p2, %r14, %r8;
	mul.wide.s32 	%rd4, %r1, 4;
	add.s64 	%rd1, %rd3, %rd4;
	or.pred  	%p3, %p1, %p2;
	@%p3 bra 	$L__BB1_3;
	ld.global.u32 	%r2, [%rd1+4];
	ld.global.u32 	%r3, [%rd1+16];
	setp.le.s32 	%p4, %r2, %r3;
	@%p4 bra 	$L__BB1_3;
	st.global.u32 	[%rd1+4], %r3;
	st.global.u32 	[%rd1+16], %r2;
	ld.global.u32 	%r15, [%rd1];
	ld.global.u32 	%r16, [%rd1+12];
	st.global.u32 	[%rd1], %r16;
	st.global.u32 	[%rd1+12], %r15;
	ld.global.u32 	%r17, [%rd1+8];
	ld.global.u32 	%r18, [%rd1+20];
	st.global.u32 	[%rd1+8], %r18;
	st.global.u32 	[%rd1+20], %r17;
$L__BB1_3:
	setp.ne.s32 	%p5, %r6, 1;
	add.s32 	%r19, %r1, 7;
	setp.ge.s32 	%p6, %r19, %r8;
	or.pred  	%p7, %p5, %p6;
	@%p7 bra 	$L__BB1_6;
	ld.global.u32 	%r4, [%rd1+16];
	ld.global.u32 	%r5, [%rd1+28];
	setp.le.s32 	%p8, %r4, %r5;
	@%p8 bra 	$L__BB1_6;
	st.global.u32 	[%rd1+16], %r5;
	st.global.u32 	[%rd1+28], %r4;
	ld.global.u32 	%r20, [%rd1+12];
	ld.global.u32 	%r21, [%rd1+24];
	st.global.u32 	[%rd1+12], %r21;
	st.global.u32 	[%rd1+24], %r20;
	ld.global.u32 	%r22, [%rd1+20];
	ld.global.u32 	%r23, [%rd1+32];
	st.global.u32 	[%rd1+20], %r23;
	st.global.u32 	[%rd1+32], %r22;
$L__BB1_6:
	ret;

}
	// .globl	_Z8oddeven2Piii
.visible .entry _Z8oddeven2Piii(
	.param .u64 .ptr .align 1 _Z8oddeven2Piii_param_0,
	.param .u32 _Z8oddeven2Piii_param_1,
	.param .u32 _Z8oddeven2Piii_param_2
)
{
	.reg .pred 	%p<9>;
	.reg .b32 	%r<24>;
	.reg .b64 	%rd<5>;

	ld.param.u64 	%rd2, [_Z8oddeven2Piii_param_0];
	ld.param.u32 	%r6, [_Z8oddeven2Piii_param_1];
	ld.param.u32 	%r8, [_Z8oddeven2Piii_param_2];
	cvta.to.global.u64 	%rd3, %rd2;
	mov.u32 	%r9, %ctaid.x;
	shl.b32 	%r10, %r9, 8;
	mov.u32 	%r11, %tid.x;
	add.s32 	%r12, %r10, %r11;
	setp.ne.s32 	%p1, %r6, 0;
	mul.lo.s32 	%r1, %r12, 6;
	add.s32 	%r14, %r1, 3;
	setp.ge.s32 	%p2, %r14, %r8;
	mul.wide.s32 	%rd4, %r1, 4;
	add.s64 	%rd1, %rd3, %rd4;
	or.pred  	%p3, %p1, %p2;
	@%p3 bra 	$L__BB2_3;
	ld.global.u32 	%r2, [%rd1];
	ld.global.u32 	%r3, [%rd1+12];
	setp.le.s32 	%p4, %r2, %r3;
	@%p4 bra 	$L__BB2_3;
	ld.global.u32 	%r15, [%rd1+4];
	ld.global.u32 	%r16, [%rd1+16];
	st.global.u32 	[%rd1+4], %r16;
	st.global.u32 	[%rd1+16], %r15;
	st.global.u32 	[%rd1], %r3;
	st.global.u32 	[%rd1+12], %r2;
	ld.global.u32 	%r17, [%rd1+8];
	ld.global.u32 	%r18, [%rd1+20];
	st.global.u32 	[%rd1+8], %r18;
	st.global.u32 	[%rd1+20], %r17;
$L__BB2_3:
	setp.ne.s32 	%p5, %r6, 1;
	add.s32 	%r19, %r1, 6;
	setp.ge.s32 	%p6, %r19, %r8;
	or.pred  	%p7, %p5, %p6;
	@%p7 bra 	$L__BB2_6;
	ld.global.u32 	%r4, [%rd1+12];
	ld.global.u32 	%r5, [%rd1+24];
	setp.le.s32 	%p8, %r4, %r5;
	@%p8 bra 	$L__BB2_6;
	ld.global.u32 	%r20, [%rd1+16];
	ld.global.u32 	%r21, [%rd1+28];
	st.global.u32 	[%rd1+16], %r21;
	st.global.u32 	[%rd1+28], %r20;
	st.global.u32 	[%rd1+12], %r5;
	st.global.u32 	[%rd1+24], %r4;
	ld.global.u32 	%r22, [%rd1+20];
	ld.global.u32 	%r23, [%rd1+32];
	st.global.u32 	[%rd1+20], %r23;
	st.global.u32 	[%rd1+32], %r22;
$L__BB2_6:
	ret;

}


// ===== COMPILED SASS (sm_100) =====

	.target	sm_100

	.elftype	@"ET_EXEC"


//--------------------- .note.nv.tkinfo           --------------------------
	.section	.note.nv.tkinfo,"",@"SHT_NOTE"
	.sectionflags	@"SHF_NOTE_NV_TKINFO"
	.tkinfo
        /*0018*/ 	.word	0x00000002
        /*0030*/ 	.string	""
        /*0030*/ 	.string	"ptxas"
        /*0030*/ 	.string	"Cuda compilation tools, release 13.0, V13.0.88"
        /*0030*/ 	.string	"Build cuda_13.0.r13.0/compiler.36424714_0"
        /*0030*/ 	.string	"-arch sm_100 -m 64 "



//--------------------- .note.nv.cuinfo           --------------------------
	.section	.note.nv.cuinfo,"",@"SHT_NOTE"
	.sectionflags	@"SHF_NOTE_NV_CUINFO"
        /*0018*/ 	.short	0x0002
        /*001a*/ 	.short	0x0064
        /*001c*/ 	.short	0x0082
	.zero		2


//--------------------- .nv.info                  --------------------------
	.section	.nv.info,"",@"SHT_CUDA_INFO"
	.align	4


	//----- nvinfo : EIATTR_REGCOUNT
	.align		4
        /*0000*/ 	.byte	0x04, 0x2f
        /*0002*/ 	.short	(.L_1 - .L_0)
	.align		4
.L_0:
        /*0004*/ 	.word	index@(_Z18transpose_parallelPii)
        /*0008*/ 	.word	0x0000000a


	//----- nvinfo : EIATTR_FRAME_SIZE
	.align		4
.L_1:
        /*000c*/ 	.byte	0x04, 0x11
        /*000e*/ 	.short	(.L_3 - .L_2)
	.align		4
.L_2:
        /*0010*/ 	.word	index@(_Z18transpose_parallelPii)
        /*0014*/ 	.word	0x00000000


	//----- nvinfo : EIATTR_REGCOUNT
	.align		4
.L_3:
        /*0018*/ 	.byte	0x04, 0x2f
        /*001a*/ 	.short	(.L_5 - .L_4)
	.align		4
.L_4:
        /*001c*/ 	.word	index@(_Z7oddevenPiii)
        /*0020*/ 	.word	0x00000010


	//----- nvinfo : EIATTR_FRAME_SIZE
	.align		4
.L_5:
        /*0024*/ 	.byte	0x04, 0x11
        /*0026*/ 	.short	(.L_7 - .L_6)
	.align		4
.L_6:
        /*0028*/ 	.word	index@(_Z7oddevenPiii)
        /*002c*/ 	.word	0x00000000


	//----- nvinfo : EIATTR_REGCOUNT
	.align		4
.L_7:
        /*0030*/ 	.byte	0x04, 0x2f
        /*0032*/ 	.short	(.L_9 - .L_8)
	.align		4
.L_8:
        /*0034*/ 	.word	index@(_Z8oddeven2Piii)
        /*0038*/ 	.word	0x00000010


	//----- nvinfo : EIATTR_FRAME_SIZE
	.align		4
.L_9:
        /*003c*/ 	.byte	0x04, 0x11
        /*003e*/ 	.short	(.L_11 - .L_10)
	.align		4
.L_10:
        /*0040*/ 	.word	index@(_Z8oddeven2Piii)
        /*0044*/ 	.word	0x00000000


	//----- nvinfo : EIATTR_MIN_STACK_SIZE
	.align		4
.L_11:
        /*0048*/ 	.byte	0x04, 0x12
        /*004a*/ 	.short	(.L_13 - .L_12)
	.align		4
.L_12:
        /*004c*/ 	.word	index@(_Z8oddeven2Piii)
        /*0050*/ 	.word	0x00000000


	//----- nvinfo : EIATTR_MIN_STACK_SIZE
	.align		4
.L_13:
        /*0054*/ 	.byte	0x04, 0x12
        /*0056*/ 	.short	(.L_15 - .L_14)
	.align		4
.L_14:
        /*0058*/ 	.word	index@(_Z7oddevenPiii)
        /*005c*/ 	.word	0x00000000


	//----- nvinfo : EIATTR_MIN_STACK_SIZE
	.align		4
.L_15:
        /*0060*/ 	.byte	0x04, 0x12
        /*0062*/ 	.short	(.L_17 - .L_16)
	.align		4
.L_16:
        /*0064*/ 	.word	index@(_Z18transpose_parallelPii)
        /*0068*/ 	.word	0x00000000
.L_17:


//--------------------- .nv.compat                --------------------------
	.section	.nv.compat,"",@"SHT_CUDA_COMPAT_INFO"
	.align	4
        /*0000*/ 	.byte	0x02, 0x09, 0x00, 0x00, 0x02, 0x02, 0x01, 0x00, 0x02, 0x05, 0x05, 0x00, 0x03, 0x07, 0x01, 0x01
        /*0010*/ 	.byte	0x02, 0x03, 0x00, 0x00, 0x02, 0x06, 0x01, 0x00, 0x04, 0x0b, 0x08, 0x00, 0x09, 0x00, 0x00, 0x00
        /*0020*/ 	.byte	0x00, 0x00, 0x00, 0x00


//--------------------- .nv.info._Z8oddeven2Piii  --------------------------
	.section	.nv.info._Z8oddeven2Piii,"",@"SHT_CUDA_INFO"
	.sectionflags	@""
	.align	4


	//----- nvinfo : EIATTR_CUDA_API_VERSION
	.align		4
        /*0000*/ 	.byte	0x04, 0x37
        /*0002*/ 	.short	(.L_19 - .L_18)
.L_18:
        /*0004*/ 	.word	0x00000082


	//----- nvinfo : EIATTR_KPARAM_INFO
	.align		4
.L_19:
        /*0008*/ 	.byte	0x04, 0x17
        /*000a*/ 	.short	(.L_21 - .L_20)
.L_20:
        /*000c*/ 	.word	0x00000000
        /*0010*/ 	.short	0x0002
        /*0012*/ 	.short	0x000c
        /*0014*/ 	.byte	0x00, 0xf0, 0x11, 0x00


	//----- nvinfo : EIATTR_KPARAM_INFO
	.align		4
.L_21:
        /*0018*/ 	.byte	0x04, 0x17
        /*001a*/ 	.short	(.L_23 - .L_22)
.L_22:
        /*001c*/ 	.word	0x00000000
        /*0020*/ 	.short	0x0001
        /*0022*/ 	.short	0x0008
        /*0024*/ 	.byte	0x00, 0xf0, 0x11, 0x00


	//----- nvinfo : EIATTR_KPARAM_INFO
	.align		4
.L_23:
        /*0028*/ 	.byte	0x04, 0x17
        /*002a*/ 	.short	(.L_25 - .L_24)
.L_24:
        /*002c*/ 	.word	0x00000000
        /*0030*/ 	.short	0x0000
        /*0032*/ 	.short	0x0000
        /*0034*/ 	.byte	0x00, 0xf5, 0x21, 0x00


	//----- nvinfo : EIATTR_SPARSE_MMA_MASK
	.align		4
.L_25:
        /*0038*/ 	.byte	0x03, 0x50
        /*003a*/ 	.short	0x0000


	//----- nvinfo : EIATTR_MAXREG_COUNT
	.align		4
        /*003c*/ 	.byte	0x03, 0x1b
        /*003e*/ 	.short	0x00ff


	//----- nvinfo : EIATTR_MERCURY_ISA_VERSION
	.align		4
        /*0040*/ 	.byte	0x03, 0x5f
        /*0042*/ 	.short	0x0101


	//----- nvinfo : EIATTR_VRC_CTA_INIT_COUNT
	.align		4
        /*0044*/ 	.byte	0x02, 0x4a
	.zero		1
	.zero		1


	//----- nvinfo : EIATTR_EXIT_INSTR_OFFSETS
	.align		4
        /*0048*/ 	.byte	0x04, 0x1c
        /*004a*/ 	.short	(.L_27 - .L_26)


	//   ....[0]....
.L_26:
        /*004c*/ 	.word	0x00000200


	//   ....[1]....
        /*0050*/ 	.word	0x00000240


	//   ....[2]....
        /*0054*/ 	.word	0x000002f0


	//----- nvinfo : EIATTR_CRS_STACK_SIZE
	.align		4
.L_27:
        /*0058*/ 	.byte	0x04, 0x1e
        /*005a*/ 	.short	(.L_29 - .L_28)
.L_28:
        /*005c*/ 	.word	0x00000000


	//----- nvinfo : EIATTR_CBANK_PARAM_SIZE
	.align		4
.L_29:
        /*0060*/ 	.byte	0x03, 0x19
        /*0062*/ 	.short	0x0010


	//----- nvinfo : EIATTR_PARAM_CBANK
	.align		4
        /*0064*/ 	.byte	0x04, 0x0a
        /*0066*/ 	.short	(.L_31 - .L_30)
	.align		4
.L_30:
        /*0068*/ 	.word	index@(.nv.constant0._Z8oddeven2Piii)
        /*006c*/ 	.short	0x0380
        /*006e*/ 	.short	0x0010


	//----- nvinfo : EIATTR_SW_WAR
	.align		4
.L_31:
        /*0070*/ 	.byte	0x04, 0x36
        /*0072*/ 	.short	(.L_33 - .L_32)
.L_32:
        /*0074*/ 	.word	0x00000008
.L_33:


//--------------------- .nv.info._Z7oddevenPiii   --------------------------
	.section	.nv.info._Z7oddevenPiii,"",@"SHT_CUDA_INFO"
	.sectionflags	@""
	.align	4


	//----- nvinfo : EIATTR_CUDA_API_VERSION
	.align		4
        /*0000*/ 	.byte	0x04, 0x37
        /*0002*/ 	.short	(.L_35 - .L_34)
.L_34:
        /*0004*/ 	.word	0x00000082


	//----- nvinfo : EIATTR_KPARAM_INFO
	.align		4
.L_35:
        /*0008*/ 	.byte	0x04, 0x17
        /*000a*/ 	.short	(.L_37 - .L_36)
.L_36:
        /*000c*/ 	.word	0x00000000
        /*0010*/ 	.short	0x0002
        /*0012*/ 	.short	0x000c
        /*0014*/ 	.byte	0x00, 0xf0, 0x11, 0x00


	//----- nvinfo : EIATTR_KPARAM_INFO
	.align		4
.L_37:
        /*0018*/ 	.byte	0x04, 0x17
        /*001a*/ 	.short	(.L_39 - .L_38)
.L_38:
        /*001c*/ 	.word	0x00000000
        /*0020*/ 	.short	0x0001
        /*0022*/ 	.short	0x0008
        /*0024*/ 	.byte	0x00, 0xf0, 0x11, 0x00


	//----- nvinfo : EIATTR_KPARAM_INFO
	.align		4
.L_39:
        /*0028*/ 	.byte	0x04, 0x17
        /*002a*/ 	.short	(.L_41 - .L_40)
.L_40:
        /*002c*/ 	.word	0x00000000
        /*0030*/ 	.short	0x0000
        /*0032*/ 	.short	0x0000
        /*0034*/ 	.byte	0x00, 0xf5, 0x21, 0x00


	//----- nvinfo : EIATTR_SPARSE_MMA_MASK
	.align		4
.L_41:
        /*0038*/ 	.byte	0x03, 0x50
        /*003a*/ 	.short	0x0000


	//----- nvinfo : EIATTR_MAXREG_COUNT
	.align		4
        /*003c*/ 	.byte	0x03, 0x1b
        /*003e*/ 	.short	0x00ff


	//----- nvinfo : EIATTR_MERCURY_ISA_VERSION
	.align		4
        /*0040*/ 	.byte	0x03, 0x5f
        /*0042*/ 	.short	0x0101


	//----- nvinfo : EIATTR_VRC_CTA_INIT_COUNT
	.align		4
        /*0044*/ 	.byte	0x02, 0x4a
	.zero		1
	.zero		1


	//----- nvinfo : EIATTR_EXIT_INSTR_OFFSETS
	.align		4
        /*0048*/ 	.byte	0x04, 0x1c
        /*004a*/ 	.short	(.L_43 - .L_42)


	//   ....[0]....
.L_42:
        /*004c*/ 	.word	0x00000200


	//   ....[1]....
        /*0050*/ 	.word	0x00000240


	//   ....[2]....
        /*0054*/ 	.word	0x000002f0


	//----- nvinfo : EIATTR_CRS_STACK_SIZE
	.align		4
.L_43:
        /*0058*/ 	.byte	0x04, 0x1e
        /*005a*/ 	.short	(.L_45 - .L_44)
.L_44:
        /*005c*/ 	.word	0x00000000


	//----- nvinfo : EIATTR_CBANK_PARAM_SIZE
	.align		4
.L_45:
        /*0060*/ 	.byte	0x03, 0x19
        /*0062*/ 	.short	0x0010


	//----- nvinfo : EIATTR_PARAM_CBANK
	.align		4
        /*0064*/ 	.byte	0x04, 0x0a
        /*0066*/ 	.short	(.L_47 - .L_46)
	.align		4
.L_46:
        /*0068*/ 	.word	index@(.nv.constant0._Z7oddevenPiii)
        /*006c*/ 	.short	0x0380
        /*006e*/ 	.short	0x0010


	//----- nvinfo : EIATTR_SW_WAR
	.align		4
.L_47:
        /*0070*/ 	.byte	0x04, 0x36
        /*0072*/ 	.short	(.L_49 - .L_48)
.L_48:
        /*0074*/ 	.word	0x00000008
.L_49:


//--------------------- .nv.info._Z18transpose_parallelPii --------------------------
	.section	.nv.info._Z18transpose_parallelPii,"",@"SHT_CUDA_INFO"
	.sectionflags	@""
	.align	4


	//----- nvinfo : EIATTR_CUDA_API_VERSION
	.align		4
        /*0000*/ 	.byte	0x04, 0x37
        /*0002*/ 	.short	(.L_51 - .L_50)
.L_50:
        /*0004*/ 	.word	0x00000082


	//----- nvinfo : EIATTR_KPARAM_INFO
	.align		4
.L_51:
        /*0008*/ 	.byte	0x04, 0x17
        /*000a*/ 	.short	(.L_53 - .L_52)
.L_52:
        /*000c*/ 	.word	0x00000000
        /*0010*/ 	.short	0x0001
        /*0012*/ 	.short	0x0008
        /*0014*/ 	.byte	0x00, 0xf0, 0x11, 0x00


	//----- nvinfo : EIATTR_KPARAM_INFO
	.align		4
.L_53:
        /*0018*/ 	.byte	0x04, 0x17
        /*001a*/ 	.short	(.L_55 - .L_54)
.L_54:
        /*001c*/ 	.word	0x00000000
        /*0020*/ 	.short	0x0000
        /*0022*/ 	.short	0x0000
        /*0024*/ 	.byte	0x00, 0xf5, 0x21, 0x00


	//----- nvinfo : EIATTR_SPARSE_MMA_MASK
	.align		4
.L_55:
        /*0028*/ 	.byte	0x03, 0x50
        /*002a*/ 	.short	0x0000


	//----- nvinfo : EIATTR_MAXREG_COUNT
	.align		4
        /*002c*/ 	.byte	0x03, 0x1b
        /*002e*/ 	.short	0x00ff


	//----- nvinfo : EIATTR_MERCURY_ISA_VERSION
	.align		4
        /*0030*/ 	.byte	0x03, 0x5f
        /*0032*/ 	.short	0x0101


	//----- nvinfo : EIATTR_VRC_CTA_INIT_COUNT
	.align		4
        /*0034*/ 	.byte	0x02, 0x4a
	.zero		1
	.zero		1


	//----- nvinfo : EIATTR_EXIT_INSTR_OFFSETS
	.align		4
        /*0038*/ 	.byte	0x04, 0x1c
        /*003a*/ 	.short	(.L_57 - .L_56)


	//   ....[0]....
.L_56:
        /*003c*/ 	.word	0x00000080


	//   ....[1]....
        /*0040*/ 	.word	0x00000100


	//----- nvinfo : EIATTR_CBANK_PARAM_SIZE
	.align		4
.L_57:
        /*0044*/ 	.byte	0x03, 0x19
        /*0046*/ 	.short	0x000c


	//----- nvinfo : EIATTR_PARAM_CBANK
	.align		4
        /*0048*/ 	.byte	0x04, 0x0a
        /*004a*/ 	.short	(.L_59 - .L_58)
	.align		4
.L_58:
        /*004c*/ 	.word	index@(.nv.constant0._Z18transpose_parallelPii)
        /*0050*/ 	.short	0x0380
        /*0052*/ 	.short	0x000c


	//----- nvinfo : EIATTR_SW_WAR
	.align		4
.L_59:
        /*0054*/ 	.byte	0x04, 0x36
        /*0056*/ 	.short	(.L_61 - .L_60)
.L_60:
        /*0058*/ 	.word	0x00000008
.L_61:


//--------------------- .nv.callgraph             --------------------------
	.section	.nv.callgraph,"",@"SHT_CUDA_CALLGRAPH"
	.align	4
	.sectionentsize	8
	.align		4
        /*0000*/ 	.word	0x00000000
	.align		4
        /*0004*/ 	.word	0xffffffff
	.align		4
        /*0008*/ 	.word	0x00000000
	.align		4
        /*000c*/ 	.word	0xfffffffe
	.align		4
        /*0010*/ 	.word	0x00000000
	.align		4
        /*0014*/ 	.word	0xfffffffd
	.align		4
        /*0018*/ 	.word	0x00000000
	.align		4
        /*001c*/ 	.word	0xfffffffc


//--------------------- .text._Z8oddeven2Piii     --------------------------
	.section	.text._Z8oddeven2Piii,"ax",@progbits
	.align	128
        .global         _Z8oddeven2Piii
        .type           _Z8oddeven2Piii,@function
        .size           _Z8oddeven2Piii,(.L_x_7 - _Z8oddeven2Piii)
        .other          _Z8oddeven2Piii,@"STO_CUDA_ENTRY STV_DEFAULT"
_Z8oddeven2Piii:
.text._Z8oddeven2Piii:
[----:B------:R-:W-:Y:S01]  /*0000*/  LDC R1, c[0x0][0x37c] ;  /* 0x0000df00ff017b82 */ /* 0x000fe20000000800 */
[----:B------:R-:W0:Y:S07]  /*0010*/  S2R R0, SR_CTAID.X ;  /* 0x0000000000007919 */ /* 0x000e2e0000002500 */
[----:B------:R-:W1:Y:S01]  /*0020*/  LDC.64 R6, c[0x0][0x388] ;  /* 0x0000e200ff067b82 */ /* 0x000e620000000a00 */
[----:B------:R-:W2:Y:S01]  /*0030*/  LDCU.64 UR4, c[0x0][0x358] ;  /* 0x00006b00ff0477ac */ /* 0x000ea20008000a00 */
[----:B------:R-:W-:Y:S01]  /*0040*/  BSSY.RECONVERGENT B0, `(.L_x_0) ;  /* 0x000001b000007945 */ /* 0x000fe20003800200 */
[----:B------:R-:W0:Y:S02]  /*0050*/  S2R R3, SR_TID.X ;  /* 0x0000000000037919 */ /* 0x000e240000002100 */
[----:B0-----:R-:W-:-:S03]  /*0060*/  IMAD R0, R0, 0x100, R3 ;  /* 0x0000010000007824 */ /* 0x001fc600078e0203 */
[----:B------:R-:W0:Y:S01]  /*0070*/  LDC.64 R2, c[0x0][0x380] ;  /* 0x0000e000ff027b82 */ /* 0x000e220000000a00 */
[----:B------:R-:W-:-:S04]  /*0080*/  IMAD R5, R0, 0x6, RZ ;  /* 0x0000000600057824 */ /* 0x000fc800078e02ff */
[C---:B------:R-:W-:Y:S02]  /*0090*/  VIADD R0, R5.reuse, 0x3 ;  /* 0x0000000305007836 */ /* 0x040fe40000000000 */
[----:B------:R-:W-:-:S03]  /*00a0*/  VIADD R4, R5, 0x6 ;  /* 0x0000000605047836 */ /* 0x000fc60000000000 */
[-C--:B-1----:R-:W-:Y:S02]  /*00b0*/  ISETP.GE.AND P0, PT, R0, R7.reuse, PT ;  /* 0x000000070000720c */ /* 0x082fe40003f06270 */
[----:B------:R-:W-:Y:S02]  /*00c0*/  ISETP.GE.AND P1, PT, R4, R7, PT ;  /* 0x000000070400720c */ /* 0x000fe40003f26270 */
[C---:B------:R-:W-:Y:S02]  /*00d0*/  ISETP.NE.OR P0, PT, R6.reuse, RZ, P0 ;  /* 0x000000ff0600720c */ /* 0x040fe40000705670 */
[----:B------:R-:W-:Y:S01]  /*00e0*/  ISETP.NE.OR P1, PT, R6, 0x1, P1 ;  /* 0x000000010600780c */ /* 0x000fe20000f25670 */
[----:B0-----:R-:W-:-:S10]  /*00f0*/  IMAD.WIDE R2, R5, 0x4, R2 ;  /* 0x0000000405027825 */ /* 0x001fd400078e0202 */
[----:B--2---:R-:W-:Y:S05]  /*0100*/  @P0 BRA `(.L_x_1) ;  /* 0x0000000000380947 */ /* 0x004fea0003800000 */
[----:B------:R-:W2:Y:S04]  /*0110*/  LDG.E R5, desc[UR4][R2.64] ;  /* 0x0000000402057981 */ /* 0x000ea8000c1e1900 */
[----:B------:R-:W2:Y:S02]  /*0120*/  LDG.E R0, desc[UR4][R2.64+0xc] ;  /* 0x00000c0402007981 */ /* 0x000ea4000c1e1900 */
[----:B--2---:R-:W-:-:S13]  /*0130*/  ISETP.GT.AND P0, PT, R5, R0, PT ;  /* 0x000000000500720c */ /* 0x004fda0003f04270 */
[----:B------:R-:W-:Y:S05]  /*0140*/  @!P0 BRA `(.L_x_1) ;  /* 0x0000000000288947 */ /* 0x000fea0003800000 */
[----:B------:R-:W2:Y:S04]  /*0150*/  LDG.E R9, desc[UR4][R2.64+0x10] ;  /* 0x0000100402097981 */ /* 0x000ea8000c1e1900 */
[----:B------:R-:W3:Y:S04]  /*0160*/  LDG.E R7, desc[UR4][R2.64+0x4] ;  /* 0x0000040402077981 */ /* 0x000ee8000c1e1900 */
[----:B------:R-:W4:Y:S04]  /*0170*/  LDG.E R13, desc[UR4][R2.64+0x14] ;  /* 0x00001404020d7981 */ /* 0x000f28000c1e1900 */
[----:B------:R-:W5:Y:S04]  /*0180*/  LDG.E R11, desc[UR4][R2.64+0x8] ;  /* 0x00000804020b7981 */ /* 0x000f68000c1e1900 */
[----:B------:R0:W-:Y:S04]  /*0190*/  STG.E desc[UR4][R2.64], R0 ;  /* 0x0000000002007986 */ /* 0x0001e8000c101904 */
[----:B------:R0:W-:Y:S04]  /*01a0*/  STG.E desc[UR4][R2.64+0xc], R5 ;  /* 0x00000c0502007986 */ /* 0x0001e8000c101904 */
[----:B--2---:R0:W-:Y:S04]  /*01b0*/  STG.E desc[UR4][R2.64+0x4], R9 ;  /* 0x0000040902007986 */ /* 0x0041e8000c101904 */
[----:B---3--:R0:W-:Y:S04]  /*01c0*/  STG.E desc[UR4][R2.64+0x10], R7 ;  /* 0x0000100702007986 */ /* 0x0081e8000c101904 */
[----:B----4-:R0:W-:Y:S04]  /*01d0*/  STG.E desc[UR4][R2.64+0x8], R13 ;  /* 0x0000080d02007986 */ /* 0x0101e8000c101904 */
[----:B-----5:R0:W-:Y:S02]  /*01e0*/  STG.E desc[UR4][R2.64+0x14], R11 ;  /* 0x0000140b02007986 */ /* 0x0201e4000c101904 */
.L_x_1:
[----:B------:R-:W-:Y:S05]  /*01f0*/  BSYNC.RECONVERGENT B0 ;  /* 0x0000000000007941 */ /* 0x000fea0003800200 */
.L_x_0:
[----:B------:R-:W-:Y:S05]  /*0200*/  @P1 EXIT ;  /* 0x000000000000194d */ /* 0x000fea0003800000 */
[----:B0-----:R-:W2:Y:S04]  /*0210*/  LDG.E R5, desc[UR4][R2.64+0xc] ;  /* 0x00000c0402057981 */ /* 0x001ea8000c1e1900 */
[----:B------:R-:W2:Y:S02]  /*0220*/  LDG.E R0, desc[UR4][R2.64+0x18] ;  /* 0x0000180402007981 */ /* 0x000ea4000c1e1900 */
[----:B--2---:R-:W-:-:S13]  /*0230*/  ISETP.GT.AND P0, PT, R5, R0, PT ;  /* 0x000000000500720c */ /* 0x004fda0003f04270 */
[----:B------:R-:W-:Y:S05]  /*0240*/  @!P0 EXIT ;  /* 0x000000000000894d */ /* 0x000fea0003800000 */
[----:B------:R-:W2:Y:S04]  /*0250*/  LDG.E R9, desc[UR4][R2.64+0x1c] ;  /* 0x00001c0402097981 */ /* 0x000ea8000c1e1900 */
[----:B------:R-:W3:Y:S04]  /*0260*/  LDG.E R7, desc[UR4][R2.64+0x10] ;  /* 0x0000100402077981 */ /* 0x000ee8000c1e1900 */
[----:B------:R-:W4:Y:S04]  /*0270*/  LDG.E R13, desc[UR4][R2.64+0x20] ;  /* 0x00002004020d7981 */ /* 0x000f28000c1e1900 */
[----:B------:R-:W5:Y:S04]  /*0280*/  LDG.E R11, desc[UR4][R2.64+0x14] ;  /* 0x00001404020b7981 */ /* 0x000f68000c1e1900 */
[----:B------:R-:W-:Y:S04]  /*0290*/  STG.E desc[UR4][R2.64+0xc], R0 ;  /* 0x00000c0002007986 */ /* 0x000fe8000c101904 */
[----:B------:R-:W-:Y:S04]  /*02a0*/  STG.E desc[UR4][R2.64+0x18], R5 ;  /* 0x0000180502007986 */ /* 0x000fe8000c101904 */
[----:B--2---:R-:W-:Y:S04]  /*02b0*/  STG.E desc[UR4][R2.64+0x10], R9 ;  /* 0x0000100902007986 */ /* 0x004fe8000c101904 */
[----:B---3--:R-:W-:Y:S04]  /*02c0*/  STG.E desc[UR4][R2.64+0x1c], R7 ;  /* 0x00001c0702007986 */ /* 0x008fe8000c101904 */
[----:B----4-:R-:W-:Y:S04]  /*02d0*/  STG.E desc[UR4][R2.64+0x14], R13 ;  /* 0x0000140d02007986 */ /* 0x010fe8000c101904 */
[----:B-----5:R-:W-:Y:S01]  /*02e0*/  STG.E desc[UR4][R2.64+0x20], R11 ;  /* 0x0000200b02007986 */ /* 0x020fe2000c101904 */
[----:B------:R-:W-:Y:S05]  /*02f0*/  EXIT ;  /* 0x000000000000794d */ /* 0x000fea0003800000 */
.L_x_2:
[----:B------:R-:W-:-:S00]  /*0300*/  BRA `(.L_x_2) ;  /* 0xfffffffc00fc7947 */ /* 0x000fc0000383ffff */
[----:B------:R-:W-:-:S00]  /*0310*/  NOP ;  /* 0x0000000000007918 */ /* 0x000fc00000000000 */
        /* <DEDUP_REMOVED lines=14> */
.L_x_7:


//--------------------- .text._Z7oddevenPiii      --------------------------
	.section	.text._Z7oddevenPiii,"ax",@progbits
	.align	128
        .global         _Z7oddevenPiii
        .type           _Z7oddevenPiii,@function
        .size           _Z7oddevenPiii,(.L_x_8 - _Z7oddevenPiii)
        .other          _Z7oddevenPiii,@"STO_CUDA_ENTRY STV_DEFAULT"
_Z7oddevenPiii:
.text._Z7oddevenPiii:
        /* <DEDUP_REMOVED lines=31> */
.L_x_4:
[----:B------:R-:W-:Y:S05]  /*01f0*/  BSYNC.RECONVERGENT B0 ;  /* 0x0000000000007941 */ /* 0x000fea0003800200 */
.L_x_3:
        /* <DEDUP_REMOVED lines=16> */
.L_x_5:
        /* <DEDUP_REMOVED lines=16> */
.L_x_8:


//--------------------- .text._Z18transpose_parallelPii --------------------------
	.section	.text._Z18transpose_parallelPii,"ax",@progbits
	.align	128
        .global         _Z18transpose_parallelPii
        .type           _Z18transpose_parallelPii,@function
        .size           _Z18transpose_parallelPii,(.L_x_9 - _Z18transpose_parallelPii)
        .other          _Z18transpose_parallelPii,@"STO_CUDA_ENTRY STV_DEFAULT"
_Z18transpose_parallelPii:
.text._Z18transpose_parallelPii:
[----:B------:R-:W-:Y:S01]  /*0000*/  LDC R1, c[0x0][0x37c] ;  /* 0x0000df00ff017b82 */ /* 0x000fe20000000800 */
[----:B------:R-:W0:Y:S01]  /*0010*/  S2R R0, SR_CTAID.X ;  /* 0x0000000000007919 */ /* 0x000e220000002500 */
[----:B------:R-:W1:Y:S01]  /*0020*/  LDCU UR4, c[0x0][0x388] ;  /* 0x00007100ff0477ac */ /* 0x000e620008000800 */
[----:B------:R-:W0:Y:S02]  /*0030*/  S2R R3, SR_TID.X ;  /* 0x0000000000037919 */ /* 0x000e240000002100 */
[----:B0-----:R-:W-:-:S05]  /*0040*/  LEA R0, R0, R3, 0x8 ;  /* 0x0000000300007211 */ /* 0x001fca00078e40ff */
[----:B------:R-:W-:-:S05]  /*0050*/  IMAD R5, R0, 0x3, RZ ;  /* 0x0000000300057824 */ /* 0x000fca00078e02ff */
[----:B------:R-:W-:-:S04]  /*0060*/  IADD3 R0, PT, PT, R5, 0x1, RZ ;  /* 0x0000000105007810 */ /* 0x000fc80007ffe0ff */
[----:B-1----:R-:W-:-:S13]  /*0070*/  ISETP.GE.AND P0, PT, R0, UR4, PT ;  /* 0x0000000400007c0c */ /* 0x002fda000bf06270 */
[----:B------:R-:W-:Y:S05]  /*0080*/  @P0 EXIT ;  /* 0x000000000000094d */ /* 0x000fea0003800000 */
[----:B------:R-:W0:Y:S01]  /*0090*/  LDC.64 R2, c[0x0][0x380] ;  /* 0x0000e000ff027b82 */ /* 0x000e220000000a00 */
[----:B------:R-:W1:Y:S01]  /*00a0*/  LDCU.64 UR4, c[0x0][0x358] ;  /* 0x00006b00ff0477ac */ /* 0x000e620008000a00 */
[----:B0-----:R-:W-:-:S05]  /*00b0*/  IMAD.WIDE R2, R5, 0x4, R2 ;  /* 0x0000000405027825 */ /* 0x001fca00078e0202 */
[----:B-1----:R-:W2:Y:S04]  /*00c0*/  LDG.E R7, desc[UR4][R2.64+0x4] ;  /* 0x0000040402077981 */ /* 0x002ea8000c1e1900 */
[----:B------:R-:W3:Y:S04]  /*00d0*/  LDG.E R5, desc[UR4][R2.64] ;  /* 0x0000000402057981 */ /* 0x000ee8000c1e1900 */
[----:B--2---:R-:W-:Y:S04]  /*00e0*/  STG.E desc[UR4][R2.64], R7 ;  /* 0x0000000702007986 */ /* 0x004fe8000c101904 */
[----:B---3--:R-:W-:Y:S01]  /*00f0*/  STG.E desc[UR4][R2.64+0x4], R5 ;  /* 0x0000040502007986 */ /* 0x008fe2000c101904 */
[----:B------:R-:W-:Y:S05]  /*0100*/  EXIT ;  /* 0x000000000000794d */ /* 0x000fea0003800000 */
.L_x_6:
        /* <DEDUP_REMOVED lines=15> */
.L_x_9:


//--------------------- .nv.shared.reserved.0     --------------------------
	.section	.nv.shared.reserved.0,"aw",@nobits
	.weak		__nv_reservedSMEM_offset_0_alias
	.size		__nv_reservedSMEM_offset_0_alias, 0, 64
	.other		__nv_reservedSMEM_offset_0_alias,@"STO_CUDA_RESERVED_SHARED STV_DEFAULT"
__nv_reservedSMEM_offset_0_alias:
	.zero		0
	.zero		64


//--------------------- .nv.constant0._Z8oddeven2Piii --------------------------
	.section	.nv.constant0._Z8oddeven2Piii,"a",@progbits
	.sectionflags	@""
	.align	4
.nv.constant0._Z8oddeven2Piii:
	.zero		912


//--------------------- .nv.constant0._Z7oddevenPiii --------------------------
	.section	.nv.constant0._Z7oddevenPiii,"a",@progbits
	.sectionflags	@""
	.align	4
.nv.constant0._Z7oddevenPiii:
	.zero		912


//--------------------- .nv.constant0._Z18transpose_parallelPii --------------------------
	.section	.nv.constant0._Z18transpose_parallelPii,"a",@progbits
	.sectionflags	@""
	.align	4
.nv.constant0._Z18transpose_parallelPii:
	.zero		908


//--------------------- SYMBOLS --------------------------

	.type		.nv.reservedSmem.offset0,@object
	.size		.nv.reservedSmem.offset0,0x4
